//
// Generated by NVIDIA NVVM Compiler
//
// Compiler Build ID: CL-36424714
// Cuda compilation tools, release 13.0, V13.0.88
// Based on NVVM 20.0.0
//

.version 9.0
.target sm_100
.address_size 64

	// .globl	_Z4multPiS_S_

.visible .entry _Z4multPiS_S_(
	.param .u64 .ptr .align 1 _Z4multPiS_S__param_0,
	.param .u64 .ptr .align 1 _Z4multPiS_S__param_1,
	.param .u64 .ptr .align 1 _Z4multPiS_S__param_2
)
{
	.reg .pred 	%p<2>;
	.reg .b32 	%r<17>;
	.reg .b64 	%rd<13>;

	ld.param.u64 	%rd1, [_Z4multPiS_S__param_0];
	ld.param.u64 	%rd2, [_Z4multPiS_S__param_1];
	ld.param.u64 	%rd3, [_Z4multPiS_S__param_2];
	mov.u32 	%r1, %tid.x;
	mov.u32 	%r3, %tid.y;
	max.u32 	%r4, %r1, %r3;
	setp.gt.u32 	%p1, %r4, 2;
	@%p1 bra 	$L__BB0_2;
	cvta.to.global.u64 	%rd4, %rd1;
	cvta.to.global.u64 	%rd5, %rd2;
	cvta.to.global.u64 	%rd6, %rd3;
	mul.lo.s32 	%r5, %r1, 3;
	add.s32 	%r6, %r5, %r3;
	mul.wide.u32 	%rd7, %r6, 4;
	add.s64 	%rd8, %rd6, %rd7;
	ld.global.u32 	%r7, [%rd8];
	mul.wide.u32 	%rd9, %r5, 4;
	add.s64 	%rd10, %rd4, %rd9;
	ld.global.u32 	%r8, [%rd10];
	mul.wide.u32 	%rd11, %r3, 4;
	add.s64 	%rd12, %rd5, %rd11;
	ld.global.u32 	%r9, [%rd12];
	mad.lo.s32 	%r10, %r9, %r8, %r7;
	st.global.u32 	[%rd8], %r10;
	ld.global.u32 	%r11, [%rd10+4];
	ld.global.u32 	%r12, [%rd12+12];
	mad.lo.s32 	%r13, %r12, %r11, %r10;
	st.global.u32 	[%rd8], %r13;
	ld.global.u32 	%r14, [%rd10+8];
	ld.global.u32 	%r15, [%rd12+24];
	mad.lo.s32 	%r16, %r15, %r14, %r13;
	st.global.u32 	[%rd8], %r16;
$L__BB0_2:
	ret;

}


// ===== COMPILED SASS (sm_100) =====

	.target	sm_100

	.elftype	@"ET_EXEC"


//--------------------- .note.nv.tkinfo           --------------------------
	.section	.note.nv.tkinfo,"",@"SHT_NOTE"
	.sectionflags	@"SHF_NOTE_NV_TKINFO"
	.tkinfo
        /*0018*/ 	.word	0x00000002
        /*0030*/ 	.string	""
        /*0030*/ 	.string	"ptxas"
        /*0030*/ 	.string	"Cuda compilation tools, release 13.0, V13.0.88"
        /*0030*/ 	.string	"Build cuda_13.0.r13.0/compiler.36424714_0"
        /*0030*/ 	.string	"-arch sm_100 -m 64 "



//--------------------- .note.nv.cuinfo           --------------------------
	.section	.note.nv.cuinfo,"",@"SHT_NOTE"
	.sectionflags	@"SHF_NOTE_NV_CUINFO"
        /*0018*/ 	.short	0x0002
        /*001a*/ 	.short	0x0064
        /*001c*/ 	.short	0x0082
	.zero		2


//--------------------- .nv.info                  --------------------------
	.section	.nv.info,"",@"SHT_CUDA_INFO"
	.align	4


	//----- nvinfo : EIATTR_REGCOUNT
	.align		4
        /*0000*/ 	.byte	0x04, 0x2f
        /*0002*/ 	.short	(.L_1 - .L_0)
	.align		4
.L_0:
        /*0004*/ 	.word	index@(_Z4multPiS_S_)
        /*0008*/ 	.word	0x00000010


	//----- nvinfo : EIATTR_FRAME_SIZE
	.align		4
.L_1:
        /*000c*/ 	.byte	0x04, 0x11
        /*000e*/ 	.short	(.L_3 - .L_2)
	.align		4
.L_2:
        /*0010*/ 	.word	index@(_Z4multPiS_S_)
        /*0014*/ 	.word	0x00000000


	//----- nvinfo : EIATTR_MIN_STACK_SIZE
	.align		4
.L_3:
        /*0018*/ 	.byte	0x04, 0x12
        /*001a*/ 	.short	(.L_5 - .L_4)
	.align		4
.L_4:
        /*001c*/ 	.word	index@(_Z4multPiS_S_)
        /*0020*/ 	.word	0x00000000
.L_5:


//--------------------- .nv.compat                --------------------------
	.section	.nv.compat,"",@"SHT_CUDA_COMPAT_INFO"
	.align	4
        /*0000*/ 	.byte	0x02, 0x09, 0x00, 0x00, 0x02, 0x02, 0x01, 0x00, 0x02, 0x05, 0x05, 0x00, 0x03, 0x07, 0x01, 0x01
        /*0010*/ 	.byte	0x02, 0x03, 0x00, 0x00, 0x02, 0x06, 0x01, 0x00, 0x04, 0x0b, 0x08, 0x00, 0x09, 0x00, 0x00, 0x00
        /*0020*/ 	.byte	0x00, 0x00, 0x00, 0x00


//--------------------- .nv.info._Z4multPiS_S_    --------------------------
	.section	.nv.info._Z4multPiS_S_,"",@"SHT_CUDA_INFO"
	.sectionflags	@""
	.align	4


	//----- nvinfo : EIATTR_CUDA_API_VERSION
	.align		4
        /*0000*/ 	.byte	0x04, 0x37
        /*0002*/ 	.short	(.L_7 - .L_6)
.L_6:
        /*0004*/ 	.word	0x00000082


	//----- nvinfo : EIATTR_KPARAM_INFO
	.align		4
.L_7:
        /*0008*/ 	.byte	0x04, 0x17
        /*000a*/ 	.short	(.L_9 - .L_8)
.L_8:
        /*000c*/ 	.word	0x00000000
        /*0010*/ 	.short	0x0002
        /*0012*/ 	.short	0x0010
        /*0014*/ 	.byte	0x00, 0xf5, 0x21, 0x00


	//----- nvinfo : EIATTR_KPARAM_INFO
	.align		4
.L_9:
        /*0018*/ 	.byte	0x04, 0x17
        /*001a*/ 	.short	(.L_11 - .L_10)
.L_10:
        /*001c*/ 	.word	0x00000000
        /*0020*/ 	.short	0x0001
        /*0022*/ 	.short	0x0008
        /*0024*/ 	.byte	0x00, 0xf5, 0x21, 0x00


	//----- nvinfo : EIATTR_KPARAM_INFO
	.align		4
.L_11:
        /*0028*/ 	.byte	0x04, 0x17
        /*002a*/ 	.short	(.L_13 - .L_12)
.L_12:
        /*002c*/ 	.word	0x00000000
        /*0030*/ 	.short	0x0000
        /*0032*/ 	.short	0x0000
        /*0034*/ 	.byte	0x00, 0xf5, 0x21, 0x00


	//----- nvinfo : EIATTR_SPARSE_MMA_MASK
	.align		4
.L_13:
        /*0038*/ 	.byte	0x03, 0x50
        /*003a*/ 	.short	0x0000


	//----- nvinfo : EIATTR_MAXREG_COUNT
	.align		4
        /*003c*/ 	.byte	0x03, 0x1b
        /*003e*/ 	.short	0x00ff


	//----- nvinfo : EIATTR_MERCURY_ISA_VERSION
	.align		4
        /*0040*/ 	.byte	0x03, 0x5f
        /*0042*/ 	.short	0x0101


	//----- nvinfo : EIATTR_VRC_CTA_INIT_COUNT
	.align		4
        /*0044*/ 	.byte	0x02, 0x4a
	.zero		1
	.zero		1


	//----- nvinfo : EIATTR_EXIT_INSTR_OFFSETS
	.align		4
        /*0048*/ 	.byte	0x04, 0x1c
        /*004a*/ 	.short	(.L_15 - .L_14)


	//   ....[0]....
.L_14:
        /*004c*/ 	.word	0x00000050


	//   ....[1]....
        /*0050*/ 	.word	0x000001c0


	//----- nvinfo : EIATTR_CBANK_PARAM_SIZE
	.align		4
.L_15:
        /*0054*/ 	.byte	0x03, 0x19
        /*0056*/ 	.short	0x0018


	//----- nvinfo : EIATTR_PARAM_CBANK
	.align		4
        /*0058*/ 	.byte	0x04, 0x0a
        /*005a*/ 	.short	(.L_17 - .L_16)
	.align		4
.L_16:
        /*005c*/ 	.word	index@(.nv.constant0._Z4multPiS_S_)
        /*0060*/ 	.short	0x0380
        /*0062*/ 	.short	0x0018


	//----- nvinfo : EIATTR_SW_WAR
	.align		4
.L_17:
        /*0064*/ 	.byte	0x04, 0x36
        /*0066*/ 	.short	(.L_19 - .L_18)
.L_18:
        /*0068*/ 	.word	0x00000008
.L_19:


//--------------------- .nv.callgraph             --------------------------
	.section	.nv.callgraph,"",@"SHT_CUDA_CALLGRAPH"
	.align	4
	.sectionentsize	8
	.align		4
        /*0000*/ 	.word	0x00000000
	.align		4
        /*0004*/ 	.word	0xffffffff
	.align		4
        /*0008*/ 	.word	0x00000000
	.align		4
        /*000c*/ 	.word	0xfffffffe
	.align		4
        /*0010*/ 	.word	0x00000000
	.align		4
        /*0014*/ 	.word	0xfffffffd
	.align		4
        /*0018*/ 	.word	0x00000000
	.align		4
        /*001c*/ 	.word	0xfffffffc


//--------------------- .text._Z4multPiS_S_       --------------------------
	.section	.text._Z4multPiS_S_,"ax",@progbits
	.align	128
        .global         _Z4multPiS_S_
        .type           _Z4multPiS_S_,@function
        .size           _Z4multPiS_S_,(.L_x_1 - _Z4multPiS_S_)
        .other          _Z4multPiS_S_,@"STO_CUDA_ENTRY STV_DEFAULT"
_Z4multPiS_S_:
.text._Z4multPiS_S_:
[----:B------:R-:W-:Y:S01]  /*0000*/  LDC R1, c[0x0][0x37c] ;  /* 0x0000df00ff017b82 */ /* 0x000fe20000000800 */
[----:B------:R-:W0:Y:S01]  /*0010*/  S2R R9, SR_TID.X ;  /* 0x0000000000097919 */ /* 0x000e220000002100 */
[----:B------:R-:W0:Y:S02]  /*0020*/  S2R R0, SR_TID.Y ;  /* 0x0000000000007919 */ /* 0x000e240000002200 */
[----:B0-----:R-:W-:-:S04]  /*0030*/  VIMNMX.U32 R2, PT, PT, R9, R0, !PT ;  /* 0x0000000009027248 */ /* 0x001fc80007fe0000 */
[----:B------:R-:W-:-:S13]  /*0040*/  ISETP.GT.U32.AND P0, PT, R2, 0x2, PT ;  /* 0x000000020200780c */ /* 0x000fda0003f04070 */
[----:B------:R-:W-:Y:S05]  /*0050*/  @P0 EXIT ;  /* 0x000000000000094d */ /* 0x000fea0003800000 */
[----:B------:R-:W0:Y:S01]  /*0060*/  LDC.64 R4, c[0x0][0x380] ;  /* 0x0000e000ff047b82 */ /* 0x000e220000000a00 */
[----:B------:R-:W1:Y:S01]  /*0070*/  LDCU.64 UR4, c[0x0][0x358] ;  /* 0x00006b00ff0477ac */ /* 0x000e620008000a00 */
[----:B------:R-:W-:-:S04]  /*0080*/  LEA R9, R9, R9, 0x1 ;  /* 0x0000000909097211 */ /* 0x000fc800078e08ff */
[C---:B------:R-:W-:Y:S02]  /*0090*/  IADD3 R11, PT, PT, R9.reuse, R0, RZ ;  /* 0x00000000090b7210 */ /* 0x040fe40007ffe0ff */
[----:B------:R-:W2:Y:S08]  /*00a0*/  LDC.64 R6, c[0x0][0x388] ;  /* 0x0000e200ff067b82 */ /* 0x000eb00000000a00 */
[----:B------:R-:W3:Y:S01]  /*00b0*/  LDC.64 R2, c[0x0][0x390] ;  /* 0x0000e400ff027b82 */ /* 0x000ee20000000a00 */
[----:B0-----:R-:W-:-:S05]  /*00c0*/  IMAD.WIDE.U32 R4, R9, 0x4, R4 ;  /* 0x0000000409047825 */ /* 0x001fca00078e0004 */
[----:B-1----:R-:W4:Y:S01]  /*00d0*/  LDG.E R9, desc[UR4][R4.64] ;  /* 0x0000000404097981 */ /* 0x002f22000c1e1900 */
[----:B--2---:R-:W-:-:S05]  /*00e0*/  IMAD.WIDE.U32 R6, R0, 0x4, R6 ;  /* 0x0000000400067825 */ /* 0x004fca00078e0006 */
[----:B------:R-:W4:Y:S01]  /*00f0*/  LDG.E R8, desc[UR4][R6.64] ;  /* 0x0000000406087981 */ /* 0x000f22000c1e1900 */
[----:B---3--:R-:W-:-:S05]  /*0100*/  IMAD.WIDE.U32 R2, R11, 0x4, R2 ;  /* 0x000000040b027825 */ /* 0x008fca00078e0002 */
[----:B------:R-:W4:Y:S02]  /*0110*/  LDG.E R0, desc[UR4][R2.64] ;  /* 0x0000000402007981 */ /* 0x000f24000c1e1900 */
[----:B----4-:R-:W-:-:S05]  /*0120*/  IMAD R9, R9, R8, R0 ;  /* 0x0000000809097224 */ /* 0x010fca00078e0200 */
[----:B------:R-:W-:Y:S04]  /*0130*/  STG.E desc[UR4][R2.64], R9 ;  /* 0x0000000902007986 */ /* 0x000fe8000c101904 */
[----:B------:R-:W2:Y:S04]  /*0140*/  LDG.E R0, desc[UR4][R4.64+0x4] ;  /* 0x0000040404007981 */ /* 0x000ea8000c1e1900 */
[----:B------:R-:W2:Y:S02]  /*0150*/  LDG.E R8, desc[UR4][R6.64+0xc] ;  /* 0x00000c0406087981 */ /* 0x000ea4000c1e1900 */
[----:B--2---:R-:W-:-:S05]  /*0160*/  IMAD R11, R0, R8, R9 ;  /* 0x00000008000b7224 */ /* 0x004fca00078e0209 */
[----:B------:R-:W-:Y:S04]  /*0170*/  STG.E desc[UR4][R2.64], R11 ;  /* 0x0000000b02007986 */ /* 0x000fe8000c101904 */
[----:B------:R-:W2:Y:S04]  /*0180*/  LDG.E R0, desc[UR4][R4.64+0x8] ;  /* 0x0000080404007981 */ /* 0x000ea8000c1e1900 */
[----:B------:R-:W2:Y:S02]  /*0190*/  LDG.E R8, desc[UR4][R6.64+0x18] ;  /* 0x0000180406087981 */ /* 0x000ea4000c1e1900 */
[----:B--2---:R-:W-:-:S05]  /*01a0*/  IMAD R13, R0, R8, R11 ;  /* 0x00000008000d7224 */ /* 0x004fca00078e020b */
[----:B------:R-:W-:Y:S01]  /*01b0*/  STG.E desc[UR4][R2.64], R13 ;  /* 0x0000000d02007986 */ /* 0x000fe2000c101904 */
[----:B------:R-:W-:Y:S05]  /*01c0*/  EXIT ;  /* 0x000000000000794d */ /* 0x000fea0003800000 */
.L_x_0:
[----:B------:R-:W-:-:S00]  /*01d0*/  BRA `(.L_x_0) ;  /* 0xfffffffc00fc7947 */ /* 0x000fc0000383ffff */
[----:B------:R-:W-:-:S00]  /*01e0*/  NOP ;  /* 0x0000000000007918 */ /* 0x000fc00000000000 */
        /* <DEDUP_REMOVED lines=9> */
.L_x_1:


//--------------------- .nv.shared.reserved.0     --------------------------
	.section	.nv.shared.reserved.0,"aw",@nobits
	.weak		__nv_reservedSMEM_offset_0_alias
	.size		__nv_reservedSMEM_offset_0_alias, 0, 64
	.other		__nv_reservedSMEM_offset_0_alias,@"STO_CUDA_RESERVED_SHARED STV_DEFAULT"
__nv_reservedSMEM_offset_0_alias:
	.zero		0
	.zero		64


//--------------------- .nv.constant0._Z4multPiS_S_ --------------------------
	.section	.nv.constant0._Z4multPiS_S_,"a",@progbits
	.sectionflags	@""
	.align	4
.nv.constant0._Z4multPiS_S_:
	.zero		920


//--------------------- SYMBOLS --------------------------

	.type		.nv.reservedSmem.offset0,@object
	.size		.nv.reservedSmem.offset0,0x4
